	.headerflags	@"EF_CUDA_TEXMODE_UNIFIED EF_CUDA_64BIT_ADDRESS EF_CUDA_ACCELERATORS EF_CUDA_SM90 EF_CUDA_VIRTUAL_SM(EF_CUDA_SM90)"
	.elftype	@"ET_EXEC"


//--------------------- .nv.info                  --------------------------
	.section	.nv.info,"",@"SHT_CUDA_INFO"
	.align	4


	//----- nvinfo : EIATTR_REGCOUNT
	.align		4
        /*0000*/ 	.byte	0x04, 0x2f
        /*0002*/ 	.short	(.L_1 - .L_0)
	.align		4
.L_0:
        /*0004*/ 	.word	index@(triton_poi_fused_clone_5)
        /*0008*/ 	.word	0x00000014


	//----- nvinfo : EIATTR_MIN_STACK_SIZE
	.align		4
.L_1:
        /*000c*/ 	.byte	0x04, 0x12
        /*000e*/ 	.short	(.L_3 - .L_2)
	.align		4
.L_2:
        /*0010*/ 	.word	index@(triton_poi_fused_clone_5)
        /*0014*/ 	.word	0x00000000


	//----- nvinfo : EIATTR_FRAME_SIZE
	.align		4
.L_3:
        /*0018*/ 	.byte	0x04, 0x11
        /*001a*/ 	.short	(.L_5 - .L_4)
	.align		4
.L_4:
        /*001c*/ 	.word	index@(triton_poi_fused_clone_5)
        /*0020*/ 	.word	0x00000000


	//----- nvinfo : EIATTR_MIN_STACK_SIZE
	.align		4
.L_5:
        /*0024*/ 	.byte	0x04, 0x12
        /*0026*/ 	.short	(.L_7 - .L_6)
	.align		4
.L_6:
        /*0028*/ 	.word	index@(triton_poi_fused_clone_5)
        /*002c*/ 	.word	0x00000000
.L_7:


//--------------------- .nv.info.triton_poi_fused_clone_5 --------------------------
	.section	.nv.info.triton_poi_fused_clone_5,"",@"SHT_CUDA_INFO"
	.sectionflags	@""
	.align	4


	//----- nvinfo : EIATTR_CUDA_API_VERSION
	.align		4
        /*0000*/ 	.byte	0x04, 0x37
        /*0002*/ 	.short	(.L_9 - .L_8)
.L_8:
        /*0004*/ 	.word	0x0000007c


	//----- nvinfo : EIATTR_KPARAM_INFO
	.align		4
.L_9:
        /*0008*/ 	.byte	0x04, 0x17
        /*000a*/ 	.short	(.L_11 - .L_10)
.L_10:
        /*000c*/ 	.word	0x00000000
        /*0010*/ 	.short	0x0004
        /*0012*/ 	.short	0x001c
        /*0014*/ 	.byte	0x00, 0xf0, 0x11, 0x00


	//----- nvinfo : EIATTR_KPARAM_INFO
	.align		4
.L_11:
        /*0018*/ 	.byte	0x04, 0x17
        /*001a*/ 	.short	(.L_13 - .L_12)
.L_12:
        /*001c*/ 	.word	0x00000000
        /*0020*/ 	.short	0x0003
        /*0022*/ 	.short	0x0018
        /*0024*/ 	.byte	0x00, 0xf0, 0x11, 0x00


	//----- nvinfo : EIATTR_KPARAM_INFO
	.align		4
.L_13:
        /*0028*/ 	.byte	0x04, 0x17
        /*002a*/ 	.short	(.L_15 - .L_14)
.L_14:
        /*002c*/ 	.word	0x00000000
        /*0030*/ 	.short	0x0002
        /*0032*/ 	.short	0x0010
        /*0034*/ 	.byte	0x00, 0xf4, 0x21, 0x00


	//----- nvinfo : EIATTR_KPARAM_INFO
	.align		4
.L_15:
        /*0038*/ 	.byte	0x04, 0x17
        /*003a*/ 	.short	(.L_17 - .L_16)
.L_16:
        /*003c*/ 	.word	0x00000000
        /*0040*/ 	.short	0x0001
        /*0042*/ 	.short	0x0008
        /*0044*/ 	.byte	0x00, 0xf4, 0x21, 0x00


	//----- nvinfo : EIATTR_KPARAM_INFO
	.align		4
.L_17:
        /*0048*/ 	.byte	0x04, 0x17
        /*004a*/ 	.short	(.L_19 - .L_18)
.L_18:
        /*004c*/ 	.word	0x00000000
        /*0050*/ 	.short	0x0000
        /*0052*/ 	.short	0x0000
        /*0054*/ 	.byte	0x00, 0xf4, 0x21, 0x00


	//----- nvinfo : EIATTR_SPARSE_MMA_MASK
	.align		4
.L_19:
        /*0058*/ 	.byte	0x03, 0x50
        /*005a*/ 	.short	0x0000


	//----- nvinfo : EIATTR_MAXREG_COUNT
	.align		4
        /*005c*/ 	.byte	0x03, 0x1b
        /*005e*/ 	.short	0x00ff


	//----- nvinfo : EIATTR_EXIT_INSTR_OFFSETS
	.align		4
        /*0060*/ 	.byte	0x04, 0x1c
        /*0062*/ 	.short	(.L_21 - .L_20)


	//   ....[0]....
.L_20:
        /*0064*/ 	.word	0x00000470


	//   ....[1]....
        /*0068*/ 	.word	0x000004d0


	//----- nvinfo : EIATTR_REQNTID
	.align		4
.L_21:
        /*006c*/ 	.byte	0x04, 0x10
        /*006e*/ 	.short	(.L_23 - .L_22)
.L_22:
        /*0070*/ 	.word	0x00000080
        /*0074*/ 	.word	0x00000001
        /*0078*/ 	.word	0x00000001


	//----- nvinfo : EIATTR_CBANK_PARAM_SIZE
	.align		4
.L_23:
        /*007c*/ 	.byte	0x03, 0x19
        /*007e*/ 	.short	0x0020


	//----- nvinfo : EIATTR_PARAM_CBANK
	.align		4
        /*0080*/ 	.byte	0x04, 0x0a
        /*0082*/ 	.short	(.L_25 - .L_24)
	.align		4
.L_24:
        /*0084*/ 	.word	index@(.nv.constant0.triton_poi_fused_clone_5)
        /*0088*/ 	.short	0x0210
        /*008a*/ 	.short	0x0020


	//----- nvinfo : EIATTR_SW_WAR
	.align		4
.L_25:
        /*008c*/ 	.byte	0x04, 0x36
        /*008e*/ 	.short	(.L_27 - .L_26)
.L_26:
        /*0090*/ 	.word	0x00000008
.L_27:


//--------------------- .nv.callgraph             --------------------------
	.section	.nv.callgraph,"",@"SHT_CUDA_CALLGRAPH"
	.align	4
	.sectionentsize	8
	.align		4
        /*0000*/ 	.word	0x00000000
	.align		4
        /*0004*/ 	.word	0xffffffff
	.align		4
        /*0008*/ 	.word	0x00000000
	.align		4
        /*000c*/ 	.word	0xfffffffe
	.align		4
        /*0010*/ 	.word	0x00000000
	.align		4
        /*0014*/ 	.word	0xfffffffd
	.align		4
        /*0018*/ 	.word	0x00000000
	.align		4
        /*001c*/ 	.word	0xfffffffc


//--------------------- .text.triton_poi_fused_clone_5 --------------------------
	.section	.text.triton_poi_fused_clone_5,"ax",@progbits
	.sectionflags	@"SHF_BARRIERS=1"
	.align	128
        .global         triton_poi_fused_clone_5
        .type           triton_poi_fused_clone_5,@function
        .size           triton_poi_fused_clone_5,(.L_x_1 - triton_poi_fused_clone_5)
        .other          triton_poi_fused_clone_5,@"STO_CUDA_ENTRY STV_DEFAULT"
triton_poi_fused_clone_5:
.text.triton_poi_fused_clone_5:
[----:B------:R-:W0:Y:S02]  /*0000*/  LDC R1, c[0x0][0x28] ;  /* 0x00000a00ff017b82 */ /* 0x000e240000000800 */
[----:B------:R-:W1:Y:S01]  /*0010*/  S2R R5, SR_TID.X ;  /* 0x0000000000057919 */ /* 0x000e620000002100 */
[----:B------:R-:W2:Y:S01]  /*0020*/  LDC.64 R10, c[0x0][0x210] ;  /* 0x00008400ff0a7b82 */ /* 0x000ea20000000a00 */
[----:B------:R-:W-:Y:S01]  /*0030*/  ULDC.64 UR6, c[0x0][0x208] ;  /* 0x0000820000067ab9 */ /* 0x000fe20000000a00 */
[----:B------:R-:W3:Y:S01]  /*0040*/  S2R R6, SR_CTAID.Y ;  /* 0x0000000000067919 */ /* 0x000ee20000002600 */
[----:B------:R-:W4:Y:S01]  /*0050*/  S2R R8, SR_CTAID.X ;  /* 0x0000000000087919 */ /* 0x000f220000002500 */
[----:B-1----:R-:W-:Y:S01]  /*0060*/  SHF.R.U32.HI R9, RZ, 0x3, R5 ;  /* 0x00000003ff097819 */ /* 0x002fe20000011605 */
[----:B------:R-:W-:Y:S02]  /*0070*/  IMAD.SHL.U32 R4, R5, 0x2, RZ ;  /* 0x0000000205047824 */ /* 0x000fe400078e00ff */
[----:B---3--:R-:W-:Y:S01]  /*0080*/  IMAD.SHL.U32 R6, R6, 0x10, RZ ;  /* 0x0000001006067824 */ /* 0x008fe200078e00ff */
[----:B------:R-:W-:Y:S01]  /*0090*/  SGXT.U32 R9, R9, 0x4 ;  /* 0x000000040909781a */ /* 0x000fe20000000000 */
[----:B----4-:R-:W-:-:S03]  /*00a0*/  IMAD.SHL.U32 R8, R8, 0x10, RZ ;  /* 0x0000001008087824 */ /* 0x010fc600078e00ff */
[----:B------:R-:W-:Y:S02]  /*00b0*/  LOP3.LUT R0, R6, R9, RZ, 0xfc, !PT ;  /* 0x0000000906007212 */ /* 0x000fe400078efcff */
[----:B------:R-:W-:-:S04]  /*00c0*/  LOP3.LUT R3, R8, 0xe, R4, 0xf8, !PT ;  /* 0x0000000e08037812 */ /* 0x000fc800078ef804 */
[C---:B------:R-:W-:Y:S01]  /*00d0*/  VIMNMX R2, R0.reuse, R3, !PT ;  /* 0x0000000300027248 */ /* 0x040fe20007fe0100 */
[----:B------:R-:W-:-:S03]  /*00e0*/  IMAD R0, R0, 0x10, R3 ;  /* 0x0000001000007824 */ /* 0x000fc600078e0203 */
[----:B------:R-:W-:Y:S02]  /*00f0*/  ISETP.GE.AND P1, PT, R2, 0x10, PT ;  /* 0x000000100200780c */ /* 0x000fe40003f26270 */
[----:B------:R-:W-:Y:S01]  /*0100*/  CS2R R2, SRZ ;  /* 0x0000000000027805 */ /* 0x000fe2000001ff00 */
[----:B--2---:R-:W-:-:S10]  /*0110*/  IMAD.WIDE R10, R0, 0x4, R10 ;  /* 0x00000004000a7825 */ /* 0x004fd400078e020a */
[----:B------:R1:W2:Y:S01]  /*0120*/  @!P1 LDG.E.64 R2, desc[UR6][R10.64] ;  /* 0x000000060a029981 */ /* 0x0002a2000c1e1b00 */
[----:B------:R-:W3:Y:S01]  /*0130*/  S2UR UR5, SR_CgaCtaId ;  /* 0x00000000000579c3 */ /* 0x000ee20000008800 */
[----:B------:R-:W-:Y:S01]  /*0140*/  LOP3.LUT R12, R6, 0xe, R4, 0xf8, !PT ;  /* 0x0000000e060c7812 */ /* 0x000fe200078ef804 */
[----:B------:R-:W-:Y:S01]  /*0150*/  IMAD.SHL.U32 R16, R5, 0x20, RZ ;  /* 0x0000002005107824 */ /* 0x000fe200078e00ff */
[----:B------:R-:W-:Y:S01]  /*0160*/  LOP3.LUT R13, R8, R9, RZ, 0xfc, !PT ;  /* 0x00000009080d7212 */ /* 0x000fe200078efcff */
[----:B------:R-:W-:Y:S01]  /*0170*/  UMOV UR4, 0x400 ;  /* 0x0000040000047882 */ /* 0x000fe20000000000 */
[----:B------:R-:W-:Y:S02]  /*0180*/  SHF.R.S32.HI R7, RZ, 0x1f, R12 ;  /* 0x0000001fff077819 */ /* 0x000fe4000001140c */
[----:B------:R-:W-:Y:S02]  /*0190*/  LOP3.LUT R8, R16, 0xe0, RZ, 0xc0, !PT ;  /* 0x000000e010087812 */ /* 0x000fe400078ec0ff */
[----:B------:R-:W-:-:S02]  /*01a0*/  LEA.HI R14, R7, R12, RZ, 0x2 ;  /* 0x0000000c070e7211 */ /* 0x000fc400078f10ff */
[----:B-1----:R-:W-:Y:S01]  /*01b0*/  LOP3.LUT R10, R8, 0x10, RZ, 0xfc, !PT ;  /* 0x00000010080a7812 */ /* 0x002fe200078efcff */
[----:B------:R-:W1:Y:S01]  /*01c0*/  LDC.64 R6, c[0x0][0x218] ;  /* 0x00008600ff067b82 */ /* 0x000e620000000a00 */
[C---:B------:R-:W-:Y:S01]  /*01d0*/  LOP3.LUT R15, R14.reuse, 0xfffffffc, RZ, 0xc0, !PT ;  /* 0xfffffffc0e0f7812 */ /* 0x040fe200078ec0ff */
[----:B------:R-:W-:Y:S01]  /*01e0*/  IMAD.SHL.U32 R17, R14, 0x10, RZ ;  /* 0x000000100e117824 */ /* 0x000fe200078e00ff */
[----:B------:R-:W-:Y:S02]  /*01f0*/  LOP3.LUT R9, R8, R9, RZ, 0xfc, !PT ;  /* 0x0000000908097212 */ /* 0x000fe400078efcff */
[----:B------:R-:W-:Y:S01]  /*0200*/  SHF.R.U32.HI R10, RZ, 0x4, R10 ;  /* 0x00000004ff0a7819 */ /* 0x000fe2000001160a */
[C---:B------:R-:W-:Y:S01]  /*0210*/  IMAD.IADD R14, R12.reuse, 0x1, -R15 ;  /* 0x000000010c0e7824 */ /* 0x040fe200078e0a0f */
[----:B------:R-:W-:Y:S02]  /*0220*/  VIMNMX R12, R12, R13, !PT ;  /* 0x0000000d0c0c7248 */ /* 0x000fe40007fe0100 */
[----:B------:R-:W-:Y:S01]  /*0230*/  LEA.HI R11, R8, R9, RZ, 0x1d ;  /* 0x00000009080b7211 */ /* 0x000fe200078fe8ff */
[----:B------:R-:W-:Y:S01]  /*0240*/  IMAD R14, R13, 0x4, R14 ;  /* 0x000000040d0e7824 */ /* 0x000fe200078e020e */
[----:B------:R-:W-:Y:S01]  /*0250*/  ISETP.GE.AND P0, PT, R12, 0x10, PT ;  /* 0x000000100c00780c */ /* 0x000fe20003f06270 */
[----:B---3--:R-:W-:Y:S01]  /*0260*/  UPRMT UR4, UR5, 0x654, UR4 ;  /* 0x0000065405047896 */ /* 0x008fe20008000004 */
[----:B------:R-:W-:Y:S01]  /*0270*/  IMAD R12, R10, 0x2, R9 ;  /* 0x000000020a0c7824 */ /* 0x000fe200078e0209 */
[----:B------:R-:W-:-:S04]  /*0280*/  LOP3.LUT R17, R17, 0xffffffc0, RZ, 0xc0, !PT ;  /* 0xffffffc011117812 */ /* 0x000fc800078ec0ff */
[----:B------:R-:W-:Y:S01]  /*0290*/  LEA R11, R11, UR4, 0x2 ;  /* 0x000000040b0b7c11 */ /* 0x000fe2000f8e10ff */
[----:B------:R-:W-:Y:S01]  /*02a0*/  IMAD.IADD R15, R14, 0x1, R17 ;  /* 0x000000010e0f7824 */ /* 0x000fe200078e0211 */
[----:B------:R-:W-:-:S03]  /*02b0*/  LEA R16, R12, UR4, 0x2 ;  /* 0x000000040c107c11 */ /* 0x000fc6000f8e10ff */
[----:B-1----:R-:W-:Y:S01]  /*02c0*/  IMAD.WIDE R14, R15, 0x4, R6 ;  /* 0x000000040f0e7825 */ /* 0x002fe200078e0206 */
[----:B------:R-:W-:Y:S01]  /*02d0*/  CS2R R6, SRZ ;  /* 0x0000000000067805 */ /* 0x000fe2000001ff00 */
[----:B--2---:R-:W-:Y:S04]  /*02e0*/  STS [R11], R2 ;  /* 0x000000020b007388 */ /* 0x004fe80000000800 */
[----:B------:R-:W-:Y:S01]  /*02f0*/  STS [R16+0x40], R3 ;  /* 0x0000400310007388 */ /* 0x000fe20000000800 */
[----:B------:R-:W-:Y:S06]  /*0300*/  BAR.SYNC.DEFER_BLOCKING 0x0 ;  /* 0x0000000000007b1d */ /* 0x000fec0000010000 */
[----:B------:R-:W2:Y:S01]  /*0310*/  @!P0 LDG.E.64 R6, desc[UR6][R14.64] ;  /* 0x000000060e068981 */ /* 0x000ea2000c1e1b00 */
[----:B------:R-:W-:-:S02]  /*0320*/  SHF.R.U32.HI R13, RZ, 0x4, R4 ;  /* 0x00000004ff0d7819 */ /* 0x000fc40000011604 */
[----:B------:R-:W-:Y:S02]  /*0330*/  LOP3.LUT R12, R5, 0x7f, RZ, 0xc0, !PT ;  /* 0x0000007f050c7812 */ /* 0x000fe400078ec0ff */
[----:B------:R-:W-:Y:S02]  /*0340*/  SGXT.U32 R5, R13, 0x4 ;  /* 0x000000040d05781a */ /* 0x000fe40000000000 */
[----:B------:R-:W-:Y:S01]  /*0350*/  LEA.HI R8, R8, R9, RZ, 0x1c ;  /* 0x0000000908087211 */ /* 0x000fe200078fe0ff */
[----:B------:R-:W-:Y:S01]  /*0360*/  IMAD.IADD R9, R9, 0x1, R10 ;  /* 0x0000000109097824 */ /* 0x000fe200078e020a */
[----:B------:R-:W-:Y:S01]  /*0370*/  LOP3.LUT R4, R4, 0xfe, RZ, 0xc0, !PT ;  /* 0x000000fe04047812 */ /* 0x000fe200078ec0ff */
[----:B------:R-:W-:Y:S01]  /*0380*/  IMAD.IADD R12, R5, 0x1, R12 ;  /* 0x00000001050c7824 */ /* 0x000fe200078e020c */
[----:B------:R-:W-:Y:S02]  /*0390*/  LEA R8, R8, UR4, 0x2 ;  /* 0x0000000408087c11 */ /* 0x000fe4000f8e10ff */
[----:B------:R-:W-:Y:S01]  /*03a0*/  LEA R9, R9, UR4, 0x2 ;  /* 0x0000000409097c11 */ /* 0x000fe2000f8e10ff */
[----:B------:R-:W-:Y:S01]  /*03b0*/  IMAD.IADD R4, R4, 0x1, R5 ;  /* 0x0000000104047824 */ /* 0x000fe200078e0205 */
[----:B------:R-:W-:-:S04]  /*03c0*/  LEA R12, R12, UR4, 0x3 ;  /* 0x000000040c0c7c11 */ /* 0x000fc8000f8e18ff */
[----:B------:R-:W-:Y:S02]  /*03d0*/  LEA R4, R4, UR4, 0x2 ;  /* 0x0000000404047c11 */ /* 0x000fe4000f8e10ff */
[----:B------:R-:W2:Y:S01]  /*03e0*/  LDS.64 R12, [R12] ;  /* 0x000000000c0c7984 */ /* 0x000ea20000000a00 */
[----:B------:R-:W-:Y:S01]  /*03f0*/  BAR.SYNC.DEFER_BLOCKING 0x0 ;  /* 0x0000000000007b1d */ /* 0x000fe20000010000 */
[----:B--2---:R-:W-:Y:S01]  /*0400*/  FADD R3, -R12, R6 ;  /* 0x000000060c037221 */ /* 0x004fe20000000100 */
[----:B------:R-:W-:-:S03]  /*0410*/  FADD R2, -R13, R7 ;  /* 0x000000070d027221 */ /* 0x000fc60000000100 */
[----:B------:R-:W-:Y:S01]  /*0420*/  FADD R3, R12, R3 ;  /* 0x000000030c037221 */ /* 0x000fe20000000000 */
[----:B------:R-:W-:-:S04]  /*0430*/  FADD R2, R13, R2 ;  /* 0x000000020d027221 */ /* 0x000fc80000000000 */
[----:B------:R1:W-:Y:S04]  /*0440*/  STS [R8], R3 ;  /* 0x0000000308007388 */ /* 0x0003e80000000800 */
[----:B------:R1:W-:Y:S01]  /*0450*/  STS [R9+0x40], R2 ;  /* 0x0000400209007388 */ /* 0x0003e20000000800 */
[----:B------:R-:W-:Y:S06]  /*0460*/  BAR.SYNC.DEFER_BLOCKING 0x0 ;  /* 0x0000000000007b1d */ /* 0x000fec0000010000 */
[----:B-1----:R-:W-:Y:S05]  /*0470*/  @P1 EXIT ;  /* 0x000000000000194d */ /* 0x002fea0003800000 */
[----:B------:R-:W-:Y:S01]  /*0480*/  LDS R6, [R4] ;  /* 0x0000000004067984 */ /* 0x000fe20000000800 */
[----:B------:R-:W0:Y:S03]  /*0490*/  LDC.64 R2, c[0x0][0x220] ;  /* 0x00008800ff027b82 */ /* 0x000e260000000a00 */
[----:B------:R-:W1:Y:S01]  /*04a0*/  LDS R7, [R4+0x4] ;  /* 0x0000040004077984 */ /* 0x000e620000000800 */
[----:B0-----:R-:W-:-:S05]  /*04b0*/  IMAD.WIDE R2, R0, 0x4, R2 ;  /* 0x0000000400027825 */ /* 0x001fca00078e0202 */
[----:B-1----:R-:W-:Y:S01]  /*04c0*/  STG.E.64 desc[UR6][R2.64], R6 ;  /* 0x0000000602007986 */ /* 0x002fe2000c101b06 */
[----:B------:R-:W-:Y:S05]  /*04d0*/  EXIT ;  /* 0x000000000000794d */ /* 0x000fea0003800000 */
.L_x_0:
[----:B------:R-:W-:-:S00]  /*04e0*/  BRA `(.L_x_0) ;  /* 0xfffffffc00fc7947 */ /* 0x000fc0000383ffff */
[----:B------:R-:W-:-:S00]  /*04f0*/  NOP ;  /* 0x0000000000007918 */ /* 0x000fc00000000000 */
        /* <DEDUP_REMOVED lines=8> */
.L_x_1:


//--------------------- .nv.shared.triton_poi_fused_clone_5 --------------------------
	.section	.nv.shared.triton_poi_fused_clone_5,"aw",@nobits
	.sectionflags	@""
	.align	16
	.zero		1024


//--------------------- .nv.constant0.triton_poi_fused_clone_5 --------------------------
	.section	.nv.constant0.triton_poi_fused_clone_5,"a",@progbits
	.sectionflags	@""
	.align	4
.nv.constant0.triton_poi_fused_clone_5:
	.zero		560
